	.headerflags	@"EF_CUDA_TEXMODE_UNIFIED EF_CUDA_64BIT_ADDRESS EF_CUDA_ACCELERATORS EF_CUDA_SM90 EF_CUDA_VIRTUAL_SM(EF_CUDA_SM90)"
	.elftype	@"ET_EXEC"


//--------------------- .nv.info                  --------------------------
	.section	.nv.info,"",@"SHT_CUDA_INFO"
	.align	4


	//----- nvinfo : EIATTR_REGCOUNT
	.align		4
        /*0000*/ 	.byte	0x04, 0x2f
        /*0002*/ 	.short	(.L_1 - .L_0)
	.align		4
.L_0:
        /*0004*/ 	.word	index@(triton_poi_fused_add_2)
        /*0008*/ 	.word	0x0000000a


	//----- nvinfo : EIATTR_MIN_STACK_SIZE
	.align		4
.L_1:
        /*000c*/ 	.byte	0x04, 0x12
        /*000e*/ 	.short	(.L_3 - .L_2)
	.align		4
.L_2:
        /*0010*/ 	.word	index@(triton_poi_fused_add_2)
        /*0014*/ 	.word	0x00000000


	//----- nvinfo : EIATTR_FRAME_SIZE
	.align		4
.L_3:
        /*0018*/ 	.byte	0x04, 0x11
        /*001a*/ 	.short	(.L_5 - .L_4)
	.align		4
.L_4:
        /*001c*/ 	.word	index@(triton_poi_fused_add_2)
        /*0020*/ 	.word	0x00000000


	//----- nvinfo : EIATTR_MIN_STACK_SIZE
	.align		4
.L_5:
        /*0024*/ 	.byte	0x04, 0x12
        /*0026*/ 	.short	(.L_7 - .L_6)
	.align		4
.L_6:
        /*0028*/ 	.word	index@(triton_poi_fused_add_2)
        /*002c*/ 	.word	0x00000000
.L_7:


//--------------------- .nv.info.triton_poi_fused_add_2 --------------------------
	.section	.nv.info.triton_poi_fused_add_2,"",@"SHT_CUDA_INFO"
	.sectionflags	@""
	.align	4


	//----- nvinfo : EIATTR_CUDA_API_VERSION
	.align		4
        /*0000*/ 	.byte	0x04, 0x37
        /*0002*/ 	.short	(.L_9 - .L_8)
.L_8:
        /*0004*/ 	.word	0x0000007c


	//----- nvinfo : EIATTR_KPARAM_INFO
	.align		4
.L_9:
        /*0008*/ 	.byte	0x04, 0x17
        /*000a*/ 	.short	(.L_11 - .L_10)
.L_10:
        /*000c*/ 	.word	0x00000000
        /*0010*/ 	.short	0x0002
        /*0012*/ 	.short	0x0010
        /*0014*/ 	.byte	0x00, 0xf0, 0x11, 0x00


	//----- nvinfo : EIATTR_KPARAM_INFO
	.align		4
.L_11:
        /*0018*/ 	.byte	0x04, 0x17
        /*001a*/ 	.short	(.L_13 - .L_12)
.L_12:
        /*001c*/ 	.word	0x00000000
        /*0020*/ 	.short	0x0001
        /*0022*/ 	.short	0x0008
        /*0024*/ 	.byte	0x00, 0xf4, 0x21, 0x00


	//----- nvinfo : EIATTR_KPARAM_INFO
	.align		4
.L_13:
        /*0028*/ 	.byte	0x04, 0x17
        /*002a*/ 	.short	(.L_15 - .L_14)
.L_14:
        /*002c*/ 	.word	0x00000000
        /*0030*/ 	.short	0x0000
        /*0032*/ 	.short	0x0000
        /*0034*/ 	.byte	0x00, 0xf4, 0x21, 0x00


	//----- nvinfo : EIATTR_SPARSE_MMA_MASK
	.align		4
.L_15:
        /*0038*/ 	.byte	0x03, 0x50
        /*003a*/ 	.short	0x0000


	//----- nvinfo : EIATTR_MAXREG_COUNT
	.align		4
        /*003c*/ 	.byte	0x03, 0x1b
        /*003e*/ 	.short	0x00ff


	//----- nvinfo : EIATTR_EXIT_INSTR_OFFSETS
	.align		4
        /*0040*/ 	.byte	0x04, 0x1c
        /*0042*/ 	.short	(.L_17 - .L_16)


	//   ....[0]....
.L_16:
        /*0044*/ 	.word	0x00000100


	//   ....[1]....
        /*0048*/ 	.word	0x00000120


	//----- nvinfo : EIATTR_REQNTID
	.align		4
.L_17:
        /*004c*/ 	.byte	0x04, 0x10
        /*004e*/ 	.short	(.L_19 - .L_18)
.L_18:
        /*0050*/ 	.word	0x00000080
        /*0054*/ 	.word	0x00000001
        /*0058*/ 	.word	0x00000001


	//----- nvinfo : EIATTR_CBANK_PARAM_SIZE
	.align		4
.L_19:
        /*005c*/ 	.byte	0x03, 0x19
        /*005e*/ 	.short	0x0014


	//----- nvinfo : EIATTR_PARAM_CBANK
	.align		4
        /*0060*/ 	.byte	0x04, 0x0a
        /*0062*/ 	.short	(.L_21 - .L_20)
	.align		4
.L_20:
        /*0064*/ 	.word	index@(.nv.constant0.triton_poi_fused_add_2)
        /*0068*/ 	.short	0x0210
        /*006a*/ 	.short	0x0014


	//----- nvinfo : EIATTR_SW_WAR
	.align		4
.L_21:
        /*006c*/ 	.byte	0x04, 0x36
        /*006e*/ 	.short	(.L_23 - .L_22)
.L_22:
        /*0070*/ 	.word	0x00000008
.L_23:


//--------------------- .nv.callgraph             --------------------------
	.section	.nv.callgraph,"",@"SHT_CUDA_CALLGRAPH"
	.align	4
	.sectionentsize	8
	.align		4
        /*0000*/ 	.word	0x00000000
	.align		4
        /*0004*/ 	.word	0xffffffff
	.align		4
        /*0008*/ 	.word	0x00000000
	.align		4
        /*000c*/ 	.word	0xfffffffe
	.align		4
        /*0010*/ 	.word	0x00000000
	.align		4
        /*0014*/ 	.word	0xfffffffd
	.align		4
        /*0018*/ 	.word	0x00000000
	.align		4
        /*001c*/ 	.word	0xfffffffc


//--------------------- .text.triton_poi_fused_add_2 --------------------------
	.section	.text.triton_poi_fused_add_2,"ax",@progbits
	.align	128
        .global         triton_poi_fused_add_2
        .type           triton_poi_fused_add_2,@function
        .size           triton_poi_fused_add_2,(.L_x_1 - triton_poi_fused_add_2)
        .other          triton_poi_fused_add_2,@"STO_CUDA_ENTRY STV_DEFAULT"
triton_poi_fused_add_2:
.text.triton_poi_fused_add_2:
[----:B------:R-:W0:Y:S02]  /*0000*/  LDC R1, c[0x0][0x28] ;  /* 0x00000a00ff017b82 */ /* 0x000e240000000800 */
[----:B------:R-:W1:Y:S01]  /*0010*/  S2R R0, SR_TID.X ;  /* 0x0000000000007919 */ /* 0x000e620000002100 */
[----:B------:R-:W2:Y:S01]  /*0020*/  LDC.64 R4, c[0x0][0x218] ;  /* 0x00008600ff047b82 */ /* 0x000ea20000000a00 */
[----:B------:R-:W-:Y:S01]  /*0030*/  ULDC.64 UR4, c[0x0][0x208] ;  /* 0x0000820000047ab9 */ /* 0x000fe20000000a00 */
[----:B------:R-:W3:Y:S06]  /*0040*/  S2R R7, SR_CTAID.X ;  /* 0x0000000000077919 */ /* 0x000eec0000002500 */
[----:B------:R-:W4:Y:S01]  /*0050*/  LDC.64 R2, c[0x0][0x210] ;  /* 0x00008400ff027b82 */ /* 0x000f220000000a00 */
[----:B-1----:R-:W-:-:S04]  /*0060*/  LOP3.LUT R0, R0, 0x7f, RZ, 0xc0, !PT ;  /* 0x0000007f00007812 */ /* 0x002fc800078ec0ff */
[----:B---3--:R-:W-:Y:S02]  /*0070*/  LEA R7, R7, R0, 0x7 ;  /* 0x0000000007077211 */ /* 0x008fe400078e38ff */
[----:B------:R-:W-:Y:S02]  /*0080*/  MOV R0, RZ ;  /* 0x000000ff00007202 */ /* 0x000fe40000000f00 */
[C---:B------:R-:W-:Y:S01]  /*0090*/  ISETP.GE.AND P0, PT, R7.reuse, 0x100, PT ;  /* 0x000001000700780c */ /* 0x040fe20003f06270 */
[----:B--2---:R-:W-:-:S04]  /*00a0*/  IMAD.WIDE R4, R7, 0x4, R4 ;  /* 0x0000000407047825 */ /* 0x004fc800078e0204 */
[----:B----4-:R-:W-:Y:S01]  /*00b0*/  IMAD.WIDE R2, R7, 0x4, R2 ;  /* 0x0000000407027825 */ /* 0x010fe200078e0202 */
[----:B------:R-:W-:-:S07]  /*00c0*/  HFMA2.MMA R7, -RZ, RZ, 0, 0 ;  /* 0x00000000ff077435 */ /* 0x000fce00000001ff */
[----:B------:R-:W2:Y:S04]  /*00d0*/  @!P0 LDG.E R0, desc[UR4][R2.64] ;  /* 0x0000000402008981 */ /* 0x000ea8000c1e1900 */
[----:B------:R-:W2:Y:S02]  /*00e0*/  @!P0 LDG.E R7, desc[UR4][R4.64] ;  /* 0x0000000404078981 */ /* 0x000ea4000c1e1900 */
[----:B--2---:R-:W-:Y:S01]  /*00f0*/  FADD R7, R7, R0 ;  /* 0x0000000007077221 */ /* 0x004fe20000000000 */
[----:B------:R-:W-:Y:S06]  /*0100*/  @P0 EXIT ;  /* 0x000000000000094d */ /* 0x000fec0003800000 */
[----:B------:R-:W-:Y:S01]  /*0110*/  STG.E desc[UR4][R2.64], R7 ;  /* 0x0000000702007986 */ /* 0x000fe2000c101904 */
[----:B------:R-:W-:Y:S05]  /*0120*/  EXIT ;  /* 0x000000000000794d */ /* 0x000fea0003800000 */
.L_x_0:
[----:B------:R-:W-:-:S00]  /*0130*/  BRA `(.L_x_0) ;  /* 0xfffffffc00fc7947 */ /* 0x000fc0000383ffff */
[----:B------:R-:W-:-:S00]  /*0140*/  NOP ;  /* 0x0000000000007918 */ /* 0x000fc00000000000 */
        /* <DEDUP_REMOVED lines=11> */
.L_x_1:


//--------------------- .nv.constant0.triton_poi_fused_add_2 --------------------------
	.section	.nv.constant0.triton_poi_fused_add_2,"a",@progbits
	.sectionflags	@""
	.align	4
.nv.constant0.triton_poi_fused_add_2:
	.zero		548
